//
// Generated by NVIDIA NVVM Compiler
//
// Compiler Build ID: CL-36424714
// Cuda compilation tools, release 13.0, V13.0.88
// Based on NVVM 20.0.0
//

.version 9.0
.target sm_100
.address_size 64

	// .globl	_Z16countOccurrencesPKcS0_Piii

.visible .entry _Z16countOccurrencesPKcS0_Piii(
	.param .u64 .ptr .align 1 _Z16countOccurrencesPKcS0_Piii_param_0,
	.param .u64 .ptr .align 1 _Z16countOccurrencesPKcS0_Piii_param_1,
	.param .u64 .ptr .align 1 _Z16countOccurrencesPKcS0_Piii_param_2,
	.param .u32 _Z16countOccurrencesPKcS0_Piii_param_3,
	.param .u32 _Z16countOccurrencesPKcS0_Piii_param_4
)
{
	.reg .pred 	%p<5>;
	.reg .b16 	%rs<3>;
	.reg .b32 	%r<14>;
	.reg .b64 	%rd<11>;

	ld.param.u64 	%rd3, [_Z16countOccurrencesPKcS0_Piii_param_0];
	ld.param.u64 	%rd4, [_Z16countOccurrencesPKcS0_Piii_param_1];
	ld.param.u64 	%rd5, [_Z16countOccurrencesPKcS0_Piii_param_2];
	ld.param.u32 	%r5, [_Z16countOccurrencesPKcS0_Piii_param_3];
	ld.param.u32 	%r4, [_Z16countOccurrencesPKcS0_Piii_param_4];
	mov.u32 	%r6, %tid.x;
	mov.u32 	%r7, %ctaid.x;
	mov.u32 	%r8, %ntid.x;
	mad.lo.s32 	%r1, %r7, %r8, %r6;
	sub.s32 	%r9, %r5, %r4;
	setp.gt.s32 	%p1, %r1, %r9;
	@%p1 bra 	$L__BB0_6;
	setp.lt.s32 	%p2, %r4, 1;
	@%p2 bra 	$L__BB0_5;
	cvta.to.global.u64 	%rd1, %rd3;
	cvta.to.global.u64 	%rd2, %rd4;
	mov.b32 	%r13, 0;
	bra.uni 	$L__BB0_4;
$L__BB0_3:
	add.s32 	%r13, %r13, 1;
	setp.eq.s32 	%p4, %r13, %r4;
	@%p4 bra 	$L__BB0_5;
$L__BB0_4:
	add.s32 	%r11, %r13, %r1;
	cvt.s64.s32 	%rd6, %r11;
	add.s64 	%rd7, %rd1, %rd6;
	ld.global.u8 	%rs1, [%rd7];
	cvt.u64.u32 	%rd8, %r13;
	add.s64 	%rd9, %rd2, %rd8;
	ld.global.u8 	%rs2, [%rd9];
	setp.eq.s16 	%p3, %rs1, %rs2;
	@%p3 bra 	$L__BB0_3;
	bra.uni 	$L__BB0_6;
$L__BB0_5:
	cvta.to.global.u64 	%rd10, %rd5;
	atom.global.add.u32 	%r12, [%rd10], 1;
$L__BB0_6:
	ret;

}


// ===== COMPILED SASS (sm_100) =====

	.target	sm_100

	.elftype	@"ET_EXEC"


//--------------------- .note.nv.tkinfo           --------------------------
	.section	.note.nv.tkinfo,"",@"SHT_NOTE"
	.sectionflags	@"SHF_NOTE_NV_TKINFO"
	.tkinfo
        /*0018*/ 	.word	0x00000002
        /*0030*/ 	.string	""
        /*0030*/ 	.string	"ptxas"
        /*0030*/ 	.string	"Cuda compilation tools, release 13.0, V13.0.88"
        /*0030*/ 	.string	"Build cuda_13.0.r13.0/compiler.36424714_0"
        /*0030*/ 	.string	"-arch sm_100 -m 64 "



//--------------------- .note.nv.cuinfo           --------------------------
	.section	.note.nv.cuinfo,"",@"SHT_NOTE"
	.sectionflags	@"SHF_NOTE_NV_CUINFO"
        /*0018*/ 	.short	0x0002
        /*001a*/ 	.short	0x0064
        /*001c*/ 	.short	0x0082
	.zero		2


//--------------------- .nv.info                  --------------------------
	.section	.nv.info,"",@"SHT_CUDA_INFO"
	.align	4


	//----- nvinfo : EIATTR_REGCOUNT
	.align		4
        /*0000*/ 	.byte	0x04, 0x2f
        /*0002*/ 	.short	(.L_1 - .L_0)
	.align		4
.L_0:
        /*0004*/ 	.word	index@(_Z16countOccurrencesPKcS0_Piii)
        /*0008*/ 	.word	0x00000008


	//----- nvinfo : EIATTR_FRAME_SIZE
	.align		4
.L_1:
        /*000c*/ 	.byte	0x04, 0x11
        /*000e*/ 	.short	(.L_3 - .L_2)
	.align		4
.L_2:
        /*0010*/ 	.word	index@(_Z16countOccurrencesPKcS0_Piii)
        /*0014*/ 	.word	0x00000000


	//----- nvinfo : EIATTR_MIN_STACK_SIZE
	.align		4
.L_3:
        /*0018*/ 	.byte	0x04, 0x12
        /*001a*/ 	.short	(.L_5 - .L_4)
	.align		4
.L_4:
        /*001c*/ 	.word	index@(_Z16countOccurrencesPKcS0_Piii)
        /*0020*/ 	.word	0x00000000
.L_5:


//--------------------- .nv.compat                --------------------------
	.section	.nv.compat,"",@"SHT_CUDA_COMPAT_INFO"
	.align	4
        /*0000*/ 	.byte	0x02, 0x09, 0x00, 0x00, 0x02, 0x02, 0x01, 0x00, 0x02, 0x05, 0x05, 0x00, 0x03, 0x07, 0x01, 0x01
        /*0010*/ 	.byte	0x02, 0x03, 0x00, 0x00, 0x02, 0x06, 0x01, 0x00, 0x04, 0x0b, 0x08, 0x00, 0x09, 0x00, 0x00, 0x00
        /*0020*/ 	.byte	0x00, 0x00, 0x00, 0x00


//--------------------- .nv.info._Z16countOccurrencesPKcS0_Piii --------------------------
	.section	.nv.info._Z16countOccurrencesPKcS0_Piii,"",@"SHT_CUDA_INFO"
	.sectionflags	@""
	.align	4


	//----- nvinfo : EIATTR_CUDA_API_VERSION
	.align		4
        /*0000*/ 	.byte	0x04, 0x37
        /*0002*/ 	.short	(.L_7 - .L_6)
.L_6:
        /*0004*/ 	.word	0x00000082


	//----- nvinfo : EIATTR_KPARAM_INFO
	.align		4
.L_7:
        /*0008*/ 	.byte	0x04, 0x17
        /*000a*/ 	.short	(.L_9 - .L_8)
.L_8:
        /*000c*/ 	.word	0x00000000
        /*0010*/ 	.short	0x0004
        /*0012*/ 	.short	0x001c
        /*0014*/ 	.byte	0x00, 0xf0, 0x11, 0x00


	//----- nvinfo : EIATTR_KPARAM_INFO
	.align		4
.L_9:
        /*0018*/ 	.byte	0x04, 0x17
        /*001a*/ 	.short	(.L_11 - .L_10)
.L_10:
        /*001c*/ 	.word	0x00000000
        /*0020*/ 	.short	0x0003
        /*0022*/ 	.short	0x0018
        /*0024*/ 	.byte	0x00, 0xf0, 0x11, 0x00


	//----- nvinfo : EIATTR_KPARAM_INFO
	.align		4
.L_11:
        /*0028*/ 	.byte	0x04, 0x17
        /*002a*/ 	.short	(.L_13 - .L_12)
.L_12:
        /*002c*/ 	.word	0x00000000
        /*0030*/ 	.short	0x0002
        /*0032*/ 	.short	0x0010
        /*0034*/ 	.byte	0x00, 0xf5, 0x21, 0x00


	//----- nvinfo : EIATTR_KPARAM_INFO
	.align		4
.L_13:
        /*0038*/ 	.byte	0x04, 0x17
        /*003a*/ 	.short	(.L_15 - .L_14)
.L_14:
        /*003c*/ 	.word	0x00000000
        /*0040*/ 	.short	0x0001
        /*0042*/ 	.short	0x0008
        /*0044*/ 	.byte	0x00, 0xf5, 0x21, 0x00


	//----- nvinfo : EIATTR_KPARAM_INFO
	.align		4
.L_15:
        /*0048*/ 	.byte	0x04, 0x17
        /*004a*/ 	.short	(.L_17 - .L_16)
.L_16:
        /*004c*/ 	.word	0x00000000
        /*0050*/ 	.short	0x0000
        /*0052*/ 	.short	0x0000
        /*0054*/ 	.byte	0x00, 0xf5, 0x21, 0x00


	//----- nvinfo : EIATTR_SPARSE_MMA_MASK
	.align		4
.L_17:
        /*0058*/ 	.byte	0x03, 0x50
        /*005a*/ 	.short	0x0000


	//----- nvinfo : EIATTR_MAXREG_COUNT
	.align		4
        /*005c*/ 	.byte	0x03, 0x1b
        /*005e*/ 	.short	0x00ff


	//----- nvinfo : EIATTR_MERCURY_ISA_VERSION
	.align		4
        /*0060*/ 	.byte	0x03, 0x5f
        /*0062*/ 	.short	0x0101


	//----- nvinfo : EIATTR_INT_WARP_WIDE_INSTR_OFFSETS
	.align		4
        /*0064*/ 	.byte	0x04, 0x31
        /*0066*/ 	.short	(.L_19 - .L_18)


	//   ....[0]....
.L_18:
        /*0068*/ 	.word	0x000001f0


	//----- nvinfo : EIATTR_VRC_CTA_INIT_COUNT
	.align		4
.L_19:
        /*006c*/ 	.byte	0x02, 0x4a
	.zero		1
	.zero		1


	//----- nvinfo : EIATTR_EXIT_INSTR_OFFSETS
	.align		4
        /*0070*/ 	.byte	0x04, 0x1c
        /*0072*/ 	.short	(.L_21 - .L_20)


	//   ....[0]....
.L_20:
        /*0074*/ 	.word	0x00000080


	//   ....[1]....
        /*0078*/ 	.word	0x000001b0


	//   ....[2]....
        /*007c*/ 	.word	0x00000240


	//----- nvinfo : EIATTR_CBANK_PARAM_SIZE
	.align		4
.L_21:
        /*0080*/ 	.byte	0x03, 0x19
        /*0082*/ 	.short	0x0020


	//----- nvinfo : EIATTR_PARAM_CBANK
	.align		4
        /*0084*/ 	.byte	0x04, 0x0a
        /*0086*/ 	.short	(.L_23 - .L_22)
	.align		4
.L_22:
        /*0088*/ 	.word	index@(.nv.constant0._Z16countOccurrencesPKcS0_Piii)
        /*008c*/ 	.short	0x0380
        /*008e*/ 	.short	0x0020


	//----- nvinfo : EIATTR_SW_WAR
	.align		4
.L_23:
        /*0090*/ 	.byte	0x04, 0x36
        /*0092*/ 	.short	(.L_25 - .L_24)
.L_24:
        /*0094*/ 	.word	0x00000008
.L_25:


//--------------------- .nv.callgraph             --------------------------
	.section	.nv.callgraph,"",@"SHT_CUDA_CALLGRAPH"
	.align	4
	.sectionentsize	8
	.align		4
        /*0000*/ 	.word	0x00000000
	.align		4
        /*0004*/ 	.word	0xffffffff
	.align		4
        /*0008*/ 	.word	0x00000000
	.align		4
        /*000c*/ 	.word	0xfffffffe
	.align		4
        /*0010*/ 	.word	0x00000000
	.align		4
        /*0014*/ 	.word	0xfffffffd
	.align		4
        /*0018*/ 	.word	0x00000000
	.align		4
        /*001c*/ 	.word	0xfffffffc


//--------------------- .text._Z16countOccurrencesPKcS0_Piii --------------------------
	.section	.text._Z16countOccurrencesPKcS0_Piii,"ax",@progbits
	.align	128
        .global         _Z16countOccurrencesPKcS0_Piii
        .type           _Z16countOccurrencesPKcS0_Piii,@function
        .size           _Z16countOccurrencesPKcS0_Piii,(.L_x_3 - _Z16countOccurrencesPKcS0_Piii)
        .other          _Z16countOccurrencesPKcS0_Piii,@"STO_CUDA_ENTRY STV_DEFAULT"
_Z16countOccurrencesPKcS0_Piii:
.text._Z16countOccurrencesPKcS0_Piii:
[----:B------:R-:W-:Y:S01]  /*0000*/  LDC R1, c[0x0][0x37c] ;  /* 0x0000df00ff017b82 */ /* 0x000fe20000000800 */
[----:B------:R-:W0:Y:S07]  /*0010*/  S2R R0, SR_TID.X ;  /* 0x0000000000007919 */ /* 0x000e2e0000002100 */
[----:B------:R-:W0:Y:S01]  /*0020*/  S2UR UR6, SR_CTAID.X ;  /* 0x00000000000679c3 */ /* 0x000e220000002500 */
[----:B------:R-:W1:Y:S07]  /*0030*/  LDCU.64 UR4, c[0x0][0x398] ;  /* 0x00007300ff0477ac */ /* 0x000e6e0008000a00 */
[----:B------:R-:W0:Y:S01]  /*0040*/  LDC R3, c[0x0][0x360] ;  /* 0x0000d800ff037b82 */ /* 0x000e220000000800 */
[----:B-1----:R-:W-:Y:S01]  /*0050*/  UIADD3 UR4, UPT, UPT, UR4, -UR5, URZ ;  /* 0x8000000504047290 */ /* 0x002fe2000fffe0ff */
[----:B0-----:R-:W-:-:S05]  /*0060*/  IMAD R0, R3, UR6, R0 ;  /* 0x0000000603007c24 */ /* 0x001fca000f8e0200 */
[----:B------:R-:W-:-:S13]  /*0070*/  ISETP.GT.AND P0, PT, R0, UR4, PT ;  /* 0x0000000400007c0c */ /* 0x000fda000bf04270 */
[----:B------:R-:W-:Y:S05]  /*0080*/  @P0 EXIT ;  /* 0x000000000000094d */ /* 0x000fea0003800000 */
[----:B------:R-:W-:Y:S01]  /*0090*/  UISETP.GE.AND UP0, UPT, UR5, 0x1, UPT ;  /* 0x000000010500788c */ /* 0x000fe2000bf06270 */
[----:B------:R-:W0:Y:S08]  /*00a0*/  LDCU.64 UR6, c[0x0][0x358] ;  /* 0x00006b00ff0677ac */ /* 0x000e300008000a00 */
[----:B------:R-:W-:Y:S05]  /*00b0*/  BRA.U !UP0, `(.L_x_0) ;  /* 0x0000000108447547 */ /* 0x000fea000b800000 */
[----:B------:R-:W1:Y:S01]  /*00c0*/  LDCU UR9, c[0x0][0x39c] ;  /* 0x00007380ff0977ac */ /* 0x000e620008000800 */
[----:B------:R-:W2:Y:S01]  /*00d0*/  LDCU.128 UR12, c[0x0][0x380] ;  /* 0x00007000ff0c77ac */ /* 0x000ea20008000c00 */
[----:B------:R-:W-:-:S05]  /*00e0*/  UMOV UR4, URZ ;  /* 0x000000ff00047c82 */ /* 0x000fca0008000000 */
.L_x_1:
[----:B--2---:R-:W-:Y:S02]  /*00f0*/  UIADD3 UR5, UP0, UPT, UR4, UR14, URZ ;  /* 0x0000000e04057290 */ /* 0x004fe4000ff1e0ff */
[----:B------:R-:W-:Y:S02]  /*0100*/  VIADD R3, R0, UR4 ;  /* 0x0000000400037c36 */ /* 0x000fe40008000000 */
[----:B------:R-:W-:-:S03]  /*0110*/  UIADD3.X UR8, UPT, UPT, URZ, UR15, URZ, UP0, !UPT ;  /* 0x0000000fff087290 */ /* 0x000fc600087fe4ff */
[C---:B------:R-:W-:Y:S01]  /*0120*/  IADD3 R2, P0, PT, R3.reuse, UR12, RZ ;  /* 0x0000000c03027c10 */ /* 0x040fe2000ff1e0ff */
[----:B------:R-:W-:Y:S02]  /*0130*/  IMAD.U32 R4, RZ, RZ, UR5 ;  /* 0x00000005ff047e24 */ /* 0x000fe4000f8e00ff */
[----:B------:R-:W-:Y:S01]  /*0140*/  IMAD.U32 R5, RZ, RZ, UR8 ;  /* 0x00000008ff057e24 */ /* 0x000fe2000f8e00ff */
[----:B------:R-:W-:-:S05]  /*0150*/  LEA.HI.X.SX32 R3, R3, UR13, 0x1, P0 ;  /* 0x0000000d03037c11 */ /* 0x000fca00080f0eff */
[----:B0-----:R-:W2:Y:S04]  /*0160*/  LDG.E.U8 R2, desc[UR6][R2.64] ;  /* 0x0000000602027981 */ /* 0x001ea8000c1e1100 */
[----:B------:R-:W2:Y:S01]  /*0170*/  LDG.E.U8 R5, desc[UR6][R4.64] ;  /* 0x0000000604057981 */ /* 0x000ea2000c1e1100 */
[----:B------:R-:W-:-:S04]  /*0180*/  UIADD3 UR4, UPT, UPT, UR4, 0x1, URZ ;  /* 0x0000000104047890 */ /* 0x000fc8000fffe0ff */
[----:B-1----:R-:W-:Y:S01]  /*0190*/  UISETP.NE.AND UP0, UPT, UR4, UR9, UPT ;  /* 0x000000090400728c */ /* 0x002fe2000bf05270 */
[----:B--2---:R-:W-:-:S13]  /*01a0*/  ISETP.NE.AND P0, PT, R2, R5, PT ;  /* 0x000000050200720c */ /* 0x004fda0003f05270 */
[----:B------:R-:W-:Y:S05]  /*01b0*/  @P0 EXIT ;  /* 0x000000000000094d */ /* 0x000fea0003800000 */
[----:B------:R-:W-:Y:S05]  /*01c0*/  BRA.U UP0, `(.L_x_1) ;  /* 0xfffffffd00c87547 */ /* 0x000fea000b83ffff */
.L_x_0:
[----:B------:R-:W1:Y:S01]  /*01d0*/  S2R R0, SR_LANEID ;  /* 0x0000000000007919 */ /* 0x000e620000000000 */
[----:B------:R-:W0:Y:S01]  /*01e0*/  LDC.64 R2, c[0x0][0x390] ;  /* 0x0000e400ff027b82 */ /* 0x000e220000000a00 */
[----:B------:R-:W-:Y:S02]  /*01f0*/  VOTEU.ANY UR5, UPT, PT ;  /* 0x0000000000057886 */ /* 0x000fe400038e0100 */
[----:B------:R-:W-:Y:S02]  /*0200*/  UFLO.U32 UR8, UR5 ;  /* 0x00000005000872bd */ /* 0x000fe400080e0000 */
[----:B------:R-:W0:Y:S04]  /*0210*/  POPC R5, UR5 ;  /* 0x0000000500057d09 */ /* 0x000e280008000000 */
[----:B-1----:R-:W-:-:S13]  /*0220*/  ISETP.EQ.U32.AND P0, PT, R0, UR8, PT ;  /* 0x0000000800007c0c */ /* 0x002fda000bf02070 */
[----:B0-----:R-:W-:Y:S01]  /*0230*/  @P0 REDG.E.ADD.STRONG.GPU desc[UR6][R2.64], R5 ;  /* 0x000000050200098e */ /* 0x001fe2000c12e106 */
[----:B------:R-:W-:Y:S05]  /*0240*/  EXIT ;  /* 0x000000000000794d */ /* 0x000fea0003800000 */
.L_x_2:
[----:B------:R-:W-:-:S00]  /*0250*/  BRA `(.L_x_2) ;  /* 0xfffffffc00fc7947 */ /* 0x000fc0000383ffff */
[----:B------:R-:W-:-:S00]  /*0260*/  NOP ;  /* 0x0000000000007918 */ /* 0x000fc00000000000 */
        /* <DEDUP_REMOVED lines=9> */
.L_x_3:


//--------------------- .nv.shared.reserved.0     --------------------------
	.section	.nv.shared.reserved.0,"aw",@nobits
	.weak		__nv_reservedSMEM_offset_0_alias
	.size		__nv_reservedSMEM_offset_0_alias, 0, 64
	.other		__nv_reservedSMEM_offset_0_alias,@"STO_CUDA_RESERVED_SHARED STV_DEFAULT"
__nv_reservedSMEM_offset_0_alias:
	.zero		0
	.zero		64


//--------------------- .nv.constant0._Z16countOccurrencesPKcS0_Piii --------------------------
	.section	.nv.constant0._Z16countOccurrencesPKcS0_Piii,"a",@progbits
	.sectionflags	@""
	.align	4
.nv.constant0._Z16countOccurrencesPKcS0_Piii:
	.zero		928


//--------------------- SYMBOLS --------------------------

	.type		.nv.reservedSmem.offset0,@object
	.size		.nv.reservedSmem.offset0,0x4
